//
// Generated by NVIDIA NVVM Compiler
//
// Compiler Build ID: CL-36424714
// Cuda compilation tools, release 13.0, V13.0.88
// Based on NVVM 20.0.0
//

.version 9.0
.target sm_100
.address_size 64

	// .globl	max_reduce_kernel
.extern .shared .align 16 .b8 shared[];

.visible .entry max_reduce_kernel(
	.param .u64 .ptr .align 1 max_reduce_kernel_param_0,
	.param .u64 .ptr .align 1 max_reduce_kernel_param_1,
	.param .u32 max_reduce_kernel_param_2,
	.param .u32 max_reduce_kernel_param_3
)
{
	.reg .pred 	%p<8>;
	.reg .b32 	%r<20>;
	.reg .b32 	%f<13>;
	.reg .b64 	%rd<9>;

	ld.param.u64 	%rd2, [max_reduce_kernel_param_0];
	ld.param.u64 	%rd3, [max_reduce_kernel_param_1];
	ld.param.u32 	%r12, [max_reduce_kernel_param_2];
	ld.param.u32 	%r11, [max_reduce_kernel_param_3];
	mov.u32 	%r1, %ctaid.x;
	mov.u32 	%r2, %tid.x;
	setp.ge.s32 	%p1, %r1, %r12;
	@%p1 bra 	$L__BB0_10;
	setp.ge.s32 	%p2, %r2, %r11;
	mov.f32 	%f12, 0fFF7FFFFF;
	@%p2 bra 	$L__BB0_4;
	mul.lo.s32 	%r3, %r11, %r1;
	mov.u32 	%r4, %ntid.x;
	cvta.to.global.u64 	%rd1, %rd2;
	mov.f32 	%f12, 0fFF7FFFFF;
	mov.u32 	%r18, %r2;
$L__BB0_3:
	add.s32 	%r13, %r18, %r3;
	mul.wide.s32 	%rd4, %r13, 4;
	add.s64 	%rd5, %rd1, %rd4;
	ld.global.nc.f32 	%f6, [%rd5];
	max.f32 	%f12, %f12, %f6;
	add.s32 	%r18, %r18, %r4;
	setp.lt.s32 	%p3, %r18, %r11;
	@%p3 bra 	$L__BB0_3;
$L__BB0_4:
	shl.b32 	%r14, %r2, 2;
	mov.u32 	%r15, shared;
	add.s32 	%r7, %r15, %r14;
	st.shared.f32 	[%r7], %f12;
	bar.sync 	0;
	mov.u32 	%r19, %ntid.x;
	setp.lt.u32 	%p4, %r19, 2;
	@%p4 bra 	$L__BB0_8;
$L__BB0_5:
	shr.u32 	%r10, %r19, 1;
	setp.ge.u32 	%p5, %r2, %r10;
	@%p5 bra 	$L__BB0_7;
	ld.shared.f32 	%f7, [%r7];
	shl.b32 	%r16, %r10, 2;
	add.s32 	%r17, %r7, %r16;
	ld.shared.f32 	%f8, [%r17];
	max.f32 	%f9, %f7, %f8;
	st.shared.f32 	[%r7], %f9;
$L__BB0_7:
	bar.sync 	0;
	setp.gt.u32 	%p6, %r19, 3;
	mov.u32 	%r19, %r10;
	@%p6 bra 	$L__BB0_5;
$L__BB0_8:
	setp.ne.s32 	%p7, %r2, 0;
	@%p7 bra 	$L__BB0_10;
	ld.shared.f32 	%f10, [shared];
	cvta.to.global.u64 	%rd6, %rd3;
	mul.wide.u32 	%rd7, %r1, 4;
	add.s64 	%rd8, %rd6, %rd7;
	st.global.f32 	[%rd8], %f10;
$L__BB0_10:
	ret;

}


// ===== COMPILED SASS (sm_100) =====

	.target	sm_100

	.elftype	@"ET_EXEC"


//--------------------- .note.nv.tkinfo           --------------------------
	.section	.note.nv.tkinfo,"",@"SHT_NOTE"
	.sectionflags	@"SHF_NOTE_NV_TKINFO"
	.tkinfo
        /*0018*/ 	.word	0x00000002
        /*0030*/ 	.string	""
        /*0030*/ 	.string	"ptxas"
        /*0030*/ 	.string	"Cuda compilation tools, release 13.0, V13.0.88"
        /*0030*/ 	.string	"Build cuda_13.0.r13.0/compiler.36424714_0"
        /*0030*/ 	.string	"-arch sm_100 -m 64 "



//--------------------- .note.nv.cuinfo           --------------------------
	.section	.note.nv.cuinfo,"",@"SHT_NOTE"
	.sectionflags	@"SHF_NOTE_NV_CUINFO"
        /*0018*/ 	.short	0x0002
        /*001a*/ 	.short	0x0064
        /*001c*/ 	.short	0x0082
	.zero		2


//--------------------- .nv.info                  --------------------------
	.section	.nv.info,"",@"SHT_CUDA_INFO"
	.align	4


	//----- nvinfo : EIATTR_REGCOUNT
	.align		4
        /*0000*/ 	.byte	0x04, 0x2f
        /*0002*/ 	.short	(.L_1 - .L_0)
	.align		4
.L_0:
        /*0004*/ 	.word	index@(max_reduce_kernel)
        /*0008*/ 	.word	0x0000000c


	//----- nvinfo : EIATTR_FRAME_SIZE
	.align		4
.L_1:
        /*000c*/ 	.byte	0x04, 0x11
        /*000e*/ 	.short	(.L_3 - .L_2)
	.align		4
.L_2:
        /*0010*/ 	.word	index@(max_reduce_kernel)
        /*0014*/ 	.word	0x00000000


	//----- nvinfo : EIATTR_MIN_STACK_SIZE
	.align		4
.L_3:
        /*0018*/ 	.byte	0x04, 0x12
        /*001a*/ 	.short	(.L_5 - .L_4)
	.align		4
.L_4:
        /*001c*/ 	.word	index@(max_reduce_kernel)
        /*0020*/ 	.word	0x00000000
.L_5:


//--------------------- .nv.compat                --------------------------
	.section	.nv.compat,"",@"SHT_CUDA_COMPAT_INFO"
	.align	4
        /*0000*/ 	.byte	0x02, 0x09, 0x00, 0x00, 0x02, 0x02, 0x01, 0x00, 0x02, 0x05, 0x05, 0x00, 0x03, 0x07, 0x01, 0x01
        /*0010*/ 	.byte	0x02, 0x03, 0x00, 0x00, 0x02, 0x06, 0x01, 0x00, 0x04, 0x0b, 0x08, 0x00, 0x09, 0x00, 0x00, 0x00
        /*0020*/ 	.byte	0x00, 0x00, 0x00, 0x00


//--------------------- .nv.info.max_reduce_kernel --------------------------
	.section	.nv.info.max_reduce_kernel,"",@"SHT_CUDA_INFO"
	.sectionflags	@""
	.align	4


	//----- nvinfo : EIATTR_CUDA_API_VERSION
	.align		4
        /*0000*/ 	.byte	0x04, 0x37
        /*0002*/ 	.short	(.L_7 - .L_6)
.L_6:
        /*0004*/ 	.word	0x00000082


	//----- nvinfo : EIATTR_KPARAM_INFO
	.align		4
.L_7:
        /*0008*/ 	.byte	0x04, 0x17
        /*000a*/ 	.short	(.L_9 - .L_8)
.L_8:
        /*000c*/ 	.word	0x00000000
        /*0010*/ 	.short	0x0003
        /*0012*/ 	.short	0x0014
        /*0014*/ 	.byte	0x00, 0xf0, 0x11, 0x00


	//----- nvinfo : EIATTR_KPARAM_INFO
	.align		4
.L_9:
        /*0018*/ 	.byte	0x04, 0x17
        /*001a*/ 	.short	(.L_11 - .L_10)
.L_10:
        /*001c*/ 	.word	0x00000000
        /*0020*/ 	.short	0x0002
        /*0022*/ 	.short	0x0010
        /*0024*/ 	.byte	0x00, 0xf0, 0x11, 0x00


	//----- nvinfo : EIATTR_KPARAM_INFO
	.align		4
.L_11:
        /*0028*/ 	.byte	0x04, 0x17
        /*002a*/ 	.short	(.L_13 - .L_12)
.L_12:
        /*002c*/ 	.word	0x00000000
        /*0030*/ 	.short	0x0001
        /*0032*/ 	.short	0x0008
        /*0034*/ 	.byte	0x00, 0xf5, 0x21, 0x00


	//----- nvinfo : EIATTR_KPARAM_INFO
	.align		4
.L_13:
        /*0038*/ 	.byte	0x04, 0x17
        /*003a*/ 	.short	(.L_15 - .L_14)
.L_14:
        /*003c*/ 	.word	0x00000000
        /*0040*/ 	.short	0x0000
        /*0042*/ 	.short	0x0000
        /*0044*/ 	.byte	0x00, 0xf5, 0x21, 0x00


	//----- nvinfo : EIATTR_SPARSE_MMA_MASK
	.align		4
.L_15:
        /*0048*/ 	.byte	0x03, 0x50
        /*004a*/ 	.short	0x0000


	//----- nvinfo : EIATTR_MAXREG_COUNT
	.align		4
        /*004c*/ 	.byte	0x03, 0x1b
        /*004e*/ 	.short	0x00ff


	//----- nvinfo : EIATTR_NUM_BARRIERS
	.align		4
        /*0050*/ 	.byte	0x02, 0x4c
        /*0052*/ 	.byte	0x01
	.zero		1


	//----- nvinfo : EIATTR_MERCURY_ISA_VERSION
	.align		4
        /*0054*/ 	.byte	0x03, 0x5f
        /*0056*/ 	.short	0x0101


	//----- nvinfo : EIATTR_VRC_CTA_INIT_COUNT
	.align		4
        /*0058*/ 	.byte	0x02, 0x4a
	.zero		1
	.zero		1


	//----- nvinfo : EIATTR_EXIT_INSTR_OFFSETS
	.align		4
        /*005c*/ 	.byte	0x04, 0x1c
        /*005e*/ 	.short	(.L_17 - .L_16)


	//   ....[0]....
.L_16:
        /*0060*/ 	.word	0x00000040


	//   ....[1]....
        /*0064*/ 	.word	0x000002e0


	//   ....[2]....
        /*0068*/ 	.word	0x00000360


	//----- nvinfo : EIATTR_CRS_STACK_SIZE
	.align		4
.L_17:
        /*006c*/ 	.byte	0x04, 0x1e
        /*006e*/ 	.short	(.L_19 - .L_18)
.L_18:
        /*0070*/ 	.word	0x00000000


	//----- nvinfo : EIATTR_CBANK_PARAM_SIZE
	.align		4
.L_19:
        /*0074*/ 	.byte	0x03, 0x19
        /*0076*/ 	.short	0x0018


	//----- nvinfo : EIATTR_PARAM_CBANK
	.align		4
        /*0078*/ 	.byte	0x04, 0x0a
        /*007a*/ 	.short	(.L_21 - .L_20)
	.align		4
.L_20:
        /*007c*/ 	.word	index@(.nv.constant0.max_reduce_kernel)
        /*0080*/ 	.short	0x0380
        /*0082*/ 	.short	0x0018


	//----- nvinfo : EIATTR_SW_WAR
	.align		4
.L_21:
        /*0084*/ 	.byte	0x04, 0x36
        /*0086*/ 	.short	(.L_23 - .L_22)
.L_22:
        /*0088*/ 	.word	0x00000008
.L_23:


//--------------------- .nv.callgraph             --------------------------
	.section	.nv.callgraph,"",@"SHT_CUDA_CALLGRAPH"
	.align	4
	.sectionentsize	8
	.align		4
        /*0000*/ 	.word	0x00000000
	.align		4
        /*0004*/ 	.word	0xffffffff
	.align		4
        /*0008*/ 	.word	0x00000000
	.align		4
        /*000c*/ 	.word	0xfffffffe
	.align		4
        /*0010*/ 	.word	0x00000000
	.align		4
        /*0014*/ 	.word	0xfffffffd
	.align		4
        /*0018*/ 	.word	0x00000000
	.align		4
        /*001c*/ 	.word	0xfffffffc


//--------------------- .text.max_reduce_kernel   --------------------------
	.section	.text.max_reduce_kernel,"ax",@progbits
	.align	128
        .global         max_reduce_kernel
        .type           max_reduce_kernel,@function
        .size           max_reduce_kernel,(.L_x_6 - max_reduce_kernel)
        .other          max_reduce_kernel,@"STO_CUDA_ENTRY STV_DEFAULT"
max_reduce_kernel:
.text.max_reduce_kernel:
[----:B------:R-:W-:Y:S01]  /*0000*/  LDC R1, c[0x0][0x37c] ;  /* 0x0000df00ff017b82 */ /* 0x000fe20000000800 */
[----:B------:R-:W0:Y:S01]  /*0010*/  S2R R7, SR_CTAID.X ;  /* 0x0000000000077919 */ /* 0x000e220000002500 */
[----:B------:R-:W0:Y:S02]  /*0020*/  LDCU UR4, c[0x0][0x390] ;  /* 0x00007200ff0477ac */ /* 0x000e240008000800 */
[----:B0-----:R-:W-:-:S13]  /*0030*/  ISETP.GE.AND P0, PT, R7, UR4, PT ;  /* 0x0000000407007c0c */ /* 0x001fda000bf06270 */
[----:B------:R-:W-:Y:S05]  /*0040*/  @P0 EXIT ;  /* 0x000000000000094d */ /* 0x000fea0003800000 */
[----:B------:R-:W0:Y:S01]  /*0050*/  S2R R8, SR_TID.X ;  /* 0x0000000000087919 */ /* 0x000e220000002100 */
[----:B------:R-:W0:Y:S01]  /*0060*/  LDCU UR4, c[0x0][0x394] ;  /* 0x00007280ff0477ac */ /* 0x000e220008000800 */
[----:B------:R-:W-:Y:S01]  /*0070*/  BSSY.RECONVERGENT B0, `(.L_x_0) ;  /* 0x0000010000007945 */ /* 0x000fe20003800200 */
[----:B------:R-:W-:Y:S01]  /*0080*/  IMAD.MOV.U32 R0, RZ, RZ, -0x800001 ;  /* 0xff7fffffff007424 */ /* 0x000fe200078e00ff */
[----:B------:R-:W1:Y:S01]  /*0090*/  LDCU.64 UR8, c[0x0][0x358] ;  /* 0x00006b00ff0877ac */ /* 0x000e620008000a00 */
[----:B0-----:R-:W-:-:S13]  /*00a0*/  ISETP.GE.AND P0, PT, R8, UR4, PT ;  /* 0x0000000408007c0c */ /* 0x001fda000bf06270 */
[----:B-1----:R-:W-:Y:S05]  /*00b0*/  @P0 BRA `(.L_x_1) ;  /* 0x00000000002c0947 */ /* 0x002fea0003800000 */
[----:B------:R-:W0:Y:S01]  /*00c0*/  LDC R9, c[0x0][0x360] ;  /* 0x0000d800ff097b82 */ /* 0x000e220000000800 */
[----:B------:R-:W-:Y:S02]  /*00d0*/  IMAD.MOV.U32 R0, RZ, RZ, -0x800001 ;  /* 0xff7fffffff007424 */ /* 0x000fe400078e00ff */
[----:B------:R-:W-:-:S05]  /*00e0*/  IMAD.MOV.U32 R6, RZ, RZ, R8 ;  /* 0x000000ffff067224 */ /* 0x000fca00078e0008 */
[----:B------:R-:W1:Y:S02]  /*00f0*/  LDC.64 R4, c[0x0][0x380] ;  /* 0x0000e000ff047b82 */ /* 0x000e640000000a00 */
.L_x_2:
[----:B------:R-:W-:-:S04]  /*0100*/  IMAD R3, R7, UR4, R6 ;  /* 0x0000000407037c24 */ /* 0x000fc8000f8e0206 */
[----:B-1----:R-:W-:-:S06]  /*0110*/  IMAD.WIDE R2, R3, 0x4, R4 ;  /* 0x0000000403027825 */ /* 0x002fcc00078e0204 */
[----:B------:R-:W2:Y:S01]  /*0120*/  LDG.E.CONSTANT R3, desc[UR8][R2.64] ;  /* 0x0000000802037981 */ /* 0x000ea2000c1e9900 */
[----:B0-----:R-:W-:-:S05]  /*0130*/  IMAD.IADD R6, R9, 0x1, R6 ;  /* 0x0000000109067824 */ /* 0x001fca00078e0206 */
[----:B------:R-:W-:Y:S02]  /*0140*/  ISETP.GE.AND P0, PT, R6, UR4, PT ;  /* 0x0000000406007c0c */ /* 0x000fe4000bf06270 */
[----:B--2---:R-:W-:-:S11]  /*0150*/  FMNMX R0, R3, R0, !PT ;  /* 0x0000000003007209 */ /* 0x004fd60007800000 */
[----:B------:R-:W-:Y:S05]  /*0160*/  @!P0 BRA `(.L_x_2) ;  /* 0xfffffffc00e48947 */ /* 0x000fea000383ffff */
.L_x_1:
[----:B------:R-:W-:Y:S05]  /*0170*/  BSYNC.RECONVERGENT B0 ;  /* 0x0000000000007941 */ /* 0x000fea0003800200 */
.L_x_0:
[----:B------:R-:W0:Y:S01]  /*0180*/  S2UR UR5, SR_CgaCtaId ;  /* 0x00000000000579c3 */ /* 0x000e220000008800 */
[----:B------:R-:W-:Y:S01]  /*0190*/  UMOV UR4, 0x400 ;  /* 0x0000040000047882 */ /* 0x000fe20000000000 */
[----:B------:R-:W1:Y:S01]  /*01a0*/  LDCU UR6, c[0x0][0x360] ;  /* 0x00006c00ff0677ac */ /* 0x000e620008000800 */
[----:B------:R-:W-:Y:S01]  /*01b0*/  ISETP.NE.AND P0, PT, R8, RZ, PT ;  /* 0x000000ff0800720c */ /* 0x000fe20003f05270 */
[----:B-1----:R-:W-:Y:S02]  /*01c0*/  UISETP.GE.U32.AND UP0, UPT, UR6, 0x2, UPT ;  /* 0x000000020600788c */ /* 0x002fe4000bf06070 */
[----:B0-----:R-:W-:-:S06]  /*01d0*/  ULEA UR4, UR5, UR4, 0x18 ;  /* 0x0000000405047291 */ /* 0x001fcc000f8ec0ff */
[----:B------:R-:W-:-:S05]  /*01e0*/  LEA R3, R8, UR4, 0x2 ;  /* 0x0000000408037c11 */ /* 0x000fca000f8e10ff */
[----:B------:R0:W-:Y:S01]  /*01f0*/  STS [R3], R0 ;  /* 0x0000000003007388 */ /* 0x0001e20000000800 */
[----:B------:R-:W-:Y:S06]  /*0200*/  BAR.SYNC.DEFER_BLOCKING 0x0 ;  /* 0x0000000000007b1d */ /* 0x000fec0000010000 */
[----:B------:R-:W-:Y:S05]  /*0210*/  BRA.U !UP0, `(.L_x_3) ;  /* 0x0000000108307547 */ /* 0x000fea000b800000 */
[----:B0-----:R-:W-:-:S07]  /*0220*/  IMAD.U32 R0, RZ, RZ, UR6 ;  /* 0x00000006ff007e24 */ /* 0x001fce000f8e00ff */
.L_x_4:
[----:B------:R-:W-:-:S04]  /*0230*/  SHF.R.U32.HI R6, RZ, 0x1, R0 ;  /* 0x00000001ff067819 */ /* 0x000fc80000011600 */
[----:B------:R-:W-:-:S13]  /*0240*/  ISETP.GE.U32.AND P1, PT, R8, R6, PT ;  /* 0x000000060800720c */ /* 0x000fda0003f26070 */
[----:B------:R-:W-:Y:S01]  /*0250*/  @!P1 IMAD R4, R6, 0x4, R3 ;  /* 0x0000000406049824 */ /* 0x000fe200078e0203 */
[----:B------:R-:W-:Y:S04]  /*0260*/  @!P1 LDS R2, [R3] ;  /* 0x0000000003029984 */ /* 0x000fe80000000800 */
[----:B------:R-:W0:Y:S02]  /*0270*/  @!P1 LDS R5, [R4] ;  /* 0x0000000004059984 */ /* 0x000e240000000800 */
[----:B0-----:R-:W-:-:S05]  /*0280*/  @!P1 FMNMX R2, R2, R5, !PT ;  /* 0x0000000502029209 */ /* 0x001fca0007800000 */
[----:B------:R1:W-:Y:S01]  /*0290*/  @!P1 STS [R3], R2 ;  /* 0x0000000203009388 */ /* 0x0003e20000000800 */
[----:B------:R-:W-:Y:S01]  /*02a0*/  BAR.SYNC.DEFER_BLOCKING 0x0 ;  /* 0x0000000000007b1d */ /* 0x000fe20000010000 */
[----:B------:R-:W-:Y:S01]  /*02b0*/  ISETP.GT.U32.AND P1, PT, R0, 0x3, PT ;  /* 0x000000030000780c */ /* 0x000fe20003f24070 */
[----:B------:R-:W-:-:S12]  /*02c0*/  IMAD.MOV.U32 R0, RZ, RZ, R6 ;  /* 0x000000ffff007224 */ /* 0x000fd800078e0006 */
[----:B-1----:R-:W-:Y:S05]  /*02d0*/  @P1 BRA `(.L_x_4) ;  /* 0xfffffffc00d41947 */ /* 0x002fea000383ffff */
.L_x_3:
[----:B------:R-:W-:Y:S05]  /*02e0*/  @P0 EXIT ;  /* 0x000000000000094d */ /* 0x000fea0003800000 */
[----:B------:R-:W1:Y:S01]  /*02f0*/  S2UR UR5, SR_CgaCtaId ;  /* 0x00000000000579c3 */ /* 0x000e620000008800 */
[----:B------:R-:W-:-:S07]  /*0300*/  UMOV UR4, 0x400 ;  /* 0x0000040000047882 */ /* 0x000fce0000000000 */
[----:B0-----:R-:W0:Y:S01]  /*0310*/  LDC.64 R2, c[0x0][0x388] ;  /* 0x0000e200ff027b82 */ /* 0x001e220000000a00 */
[----:B-1----:R-:W-:Y:S01]  /*0320*/  ULEA UR4, UR5, UR4, 0x18 ;  /* 0x0000000405047291 */ /* 0x002fe2000f8ec0ff */
[----:B0-----:R-:W-:-:S08]  /*0330*/  IMAD.WIDE.U32 R2, R7, 0x4, R2 ;  /* 0x0000000407027825 */ /* 0x001fd000078e0002 */
[----:B------:R-:W0:Y:S04]  /*0340*/  LDS R5, [UR4] ;  /* 0x00000004ff057984 */ /* 0x000e280008000800 */
[----:B0-----:R-:W-:Y:S01]  /*0350*/  STG.E desc[UR8][R2.64], R5 ;  /* 0x0000000502007986 */ /* 0x001fe2000c101908 */
[----:B------:R-:W-:Y:S05]  /*0360*/  EXIT ;  /* 0x000000000000794d */ /* 0x000fea0003800000 */
.L_x_5:
[----:B------:R-:W-:-:S00]  /*0370*/  BRA `(.L_x_5) ;  /* 0xfffffffc00fc7947 */ /* 0x000fc0000383ffff */
[----:B------:R-:W-:-:S00]  /*0380*/  NOP ;  /* 0x0000000000007918 */ /* 0x000fc00000000000 */
[----:B------:R-:W-:-:S00]  /*0390*/  NOP ;  /* 0x0000000000007918 */ /* 0x000fc00000000000 */
[----:B------:R-:W-:-:S00]  /*03a0*/  NOP ;  /* 0x0000000000007918 */ /* 0x000fc00000000000 */
[----:B------:R-:W-:-:S00]  /*03b0*/  NOP ;  /* 0x0000000000007918 */ /* 0x000fc00000000000 */
[----:B------:R-:W-:-:S00]  /*03c0*/  NOP ;  /* 0x0000000000007918 */ /* 0x000fc00000000000 */
[----:B------:R-:W-:-:S00]  /*03d0*/  NOP ;  /* 0x0000000000007918 */ /* 0x000fc00000000000 */
[----:B------:R-:W-:-:S00]  /*03e0*/  NOP ;  /* 0x0000000000007918 */ /* 0x000fc00000000000 */
[----:B------:R-:W-:-:S00]  /*03f0*/  NOP ;  /* 0x0000000000007918 */ /* 0x000fc00000000000 */
.L_x_6:


//--------------------- .nv.shared.max_reduce_kernel --------------------------
	.section	.nv.shared.max_reduce_kernel,"aw",@nobits
	.sectionflags	@""
	.align	16
	.zero		1024


//--------------------- .nv.shared.reserved.0     --------------------------
	.section	.nv.shared.reserved.0,"aw",@nobits
	.weak		__nv_reservedSMEM_offset_0_alias
	.size		__nv_reservedSMEM_offset_0_alias, 0, 64
	.other		__nv_reservedSMEM_offset_0_alias,@"STO_CUDA_RESERVED_SHARED STV_DEFAULT"
__nv_reservedSMEM_offset_0_alias:
	.zero		0
	.zero		64


//--------------------- .nv.constant0.max_reduce_kernel --------------------------
	.section	.nv.constant0.max_reduce_kernel,"a",@progbits
	.sectionflags	@""
	.align	4
.nv.constant0.max_reduce_kernel:
	.zero		920


//--------------------- SYMBOLS --------------------------

	.type		.nv.reservedSmem.offset0,@object
	.size		.nv.reservedSmem.offset0,0x4
	.type		.nv.reservedSmem.cap,@object
	.size		.nv.reservedSmem.cap,0x4
